//
// Generated by NVIDIA NVVM Compiler
//
// Compiler Build ID: CL-36424714
// Cuda compilation tools, release 13.0, V13.0.88
// Based on NVVM 20.0.0
//

.version 9.0
.target sm_100
.address_size 64

	// .globl	_Z19shmem_reduce_kernelPiPKii
.extern .shared .align 16 .b8 sdata[];

.visible .entry _Z19shmem_reduce_kernelPiPKii(
	.param .u64 .ptr .align 1 _Z19shmem_reduce_kernelPiPKii_param_0,
	.param .u64 .ptr .align 1 _Z19shmem_reduce_kernelPiPKii_param_1,
	.param .u32 _Z19shmem_reduce_kernelPiPKii_param_2
)
{
	.reg .pred 	%p<8>;
	.reg .b32 	%r<19>;
	.reg .b64 	%rd<9>;

	ld.param.u64 	%rd1, [_Z19shmem_reduce_kernelPiPKii_param_0];
	ld.param.u64 	%rd2, [_Z19shmem_reduce_kernelPiPKii_param_1];
	ld.param.u32 	%r9, [_Z19shmem_reduce_kernelPiPKii_param_2];
	cvta.to.global.u64 	%rd3, %rd2;
	mov.u32 	%r1, %tid.x;
	mov.u32 	%r18, %ntid.x;
	mov.u32 	%r3, %ctaid.x;
	mad.lo.s32 	%r4, %r18, %r3, %r1;
	mul.wide.s32 	%rd4, %r4, 4;
	add.s64 	%rd5, %rd3, %rd4;
	ld.global.u32 	%r10, [%rd5];
	shl.b32 	%r11, %r1, 2;
	mov.u32 	%r12, sdata;
	add.s32 	%r5, %r12, %r11;
	st.shared.u32 	[%r5], %r10;
	bar.sync 	0;
	setp.lt.u32 	%p1, %r18, 2;
	@%p1 bra 	$L__BB0_5;
$L__BB0_1:
	mov.u32 	%r6, %r18;
	shr.u32 	%r18, %r6, 1;
	setp.ge.u32 	%p2, %r1, %r18;
	add.s32 	%r13, %r18, %r4;
	setp.ge.u32 	%p3, %r13, %r9;
	or.pred  	%p4, %p2, %p3;
	@%p4 bra 	$L__BB0_4;
	ld.shared.u32 	%r14, [%r5];
	shl.b32 	%r15, %r18, 2;
	add.s32 	%r16, %r5, %r15;
	ld.shared.u32 	%r8, [%r16];
	setp.le.s32 	%p5, %r14, %r8;
	@%p5 bra 	$L__BB0_4;
	st.shared.u32 	[%r5], %r8;
$L__BB0_4:
	bar.sync 	0;
	setp.gt.u32 	%p6, %r6, 3;
	@%p6 bra 	$L__BB0_1;
$L__BB0_5:
	setp.ne.s32 	%p7, %r1, 0;
	@%p7 bra 	$L__BB0_7;
	ld.shared.u32 	%r17, [sdata];
	cvta.to.global.u64 	%rd6, %rd1;
	mul.wide.u32 	%rd7, %r3, 4;
	add.s64 	%rd8, %rd6, %rd7;
	st.global.u32 	[%rd8], %r17;
$L__BB0_7:
	ret;

}
	// .globl	_Z17last_digit_kernelPiPKii
.visible .entry _Z17last_digit_kernelPiPKii(
	.param .u64 .ptr .align 1 _Z17last_digit_kernelPiPKii_param_0,
	.param .u64 .ptr .align 1 _Z17last_digit_kernelPiPKii_param_1,
	.param .u32 _Z17last_digit_kernelPiPKii_param_2
)
{
	.reg .pred 	%p<2>;
	.reg .b32 	%r<13>;
	.reg .b64 	%rd<8>;

	ld.param.u64 	%rd1, [_Z17last_digit_kernelPiPKii_param_0];
	ld.param.u64 	%rd2, [_Z17last_digit_kernelPiPKii_param_1];
	ld.param.u32 	%r2, [_Z17last_digit_kernelPiPKii_param_2];
	mov.u32 	%r3, %tid.x;
	mov.u32 	%r4, %ntid.x;
	mov.u32 	%r5, %ctaid.x;
	mad.lo.s32 	%r1, %r4, %r5, %r3;
	setp.ge.s32 	%p1, %r1, %r2;
	@%p1 bra 	$L__BB1_2;
	cvta.to.global.u64 	%rd3, %rd2;
	cvta.to.global.u64 	%rd4, %rd1;
	mul.wide.s32 	%rd5, %r1, 4;
	add.s64 	%rd6, %rd3, %rd5;
	ld.global.u32 	%r6, [%rd6];
	mul.hi.s32 	%r7, %r6, 1717986919;
	shr.u32 	%r8, %r7, 31;
	shr.s32 	%r9, %r7, 2;
	add.s32 	%r10, %r9, %r8;
	mul.lo.s32 	%r11, %r10, 10;
	sub.s32 	%r12, %r6, %r11;
	add.s64 	%rd7, %rd4, %rd5;
	st.global.u32 	[%rd7], %r12;
$L__BB1_2:
	ret;

}


// ===== COMPILED SASS (sm_100) =====

	.target	sm_100

	.elftype	@"ET_EXEC"


//--------------------- .note.nv.tkinfo           --------------------------
	.section	.note.nv.tkinfo,"",@"SHT_NOTE"
	.sectionflags	@"SHF_NOTE_NV_TKINFO"
	.tkinfo
        /*0018*/ 	.word	0x00000002
        /*0030*/ 	.string	""
        /*0030*/ 	.string	"ptxas"
        /*0030*/ 	.string	"Cuda compilation tools, release 13.0, V13.0.88"
        /*0030*/ 	.string	"Build cuda_13.0.r13.0/compiler.36424714_0"
        /*0030*/ 	.string	"-arch sm_100 -m 64 "



//--------------------- .note.nv.cuinfo           --------------------------
	.section	.note.nv.cuinfo,"",@"SHT_NOTE"
	.sectionflags	@"SHF_NOTE_NV_CUINFO"
        /*0018*/ 	.short	0x0002
        /*001a*/ 	.short	0x0064
        /*001c*/ 	.short	0x0082
	.zero		2


//--------------------- .nv.info                  --------------------------
	.section	.nv.info,"",@"SHT_CUDA_INFO"
	.align	4


	//----- nvinfo : EIATTR_REGCOUNT
	.align		4
        /*0000*/ 	.byte	0x04, 0x2f
        /*0002*/ 	.short	(.L_1 - .L_0)
	.align		4
.L_0:
        /*0004*/ 	.word	index@(_Z19shmem_reduce_kernelPiPKii)
        /*0008*/ 	.word	0x0000000c


	//----- nvinfo : EIATTR_FRAME_SIZE
	.align		4
.L_1:
        /*000c*/ 	.byte	0x04, 0x11
        /*000e*/ 	.short	(.L_3 - .L_2)
	.align		4
.L_2:
        /*0010*/ 	.word	index@(_Z19shmem_reduce_kernelPiPKii)
        /*0014*/ 	.word	0x00000000


	//----- nvinfo : EIATTR_REGCOUNT
	.align		4
.L_3:
        /*0018*/ 	.byte	0x04, 0x2f
        /*001a*/ 	.short	(.L_5 - .L_4)
	.align		4
.L_4:
        /*001c*/ 	.word	index@(_Z17last_digit_kernelPiPKii)
        /*0020*/ 	.word	0x0000000c


	//----- nvinfo : EIATTR_FRAME_SIZE
	.align		4
.L_5:
        /*0024*/ 	.byte	0x04, 0x11
        /*0026*/ 	.short	(.L_7 - .L_6)
	.align		4
.L_6:
        /*0028*/ 	.word	index@(_Z17last_digit_kernelPiPKii)
        /*002c*/ 	.word	0x00000000


	//----- nvinfo : EIATTR_MIN_STACK_SIZE
	.align		4
.L_7:
        /*0030*/ 	.byte	0x04, 0x12
        /*0032*/ 	.short	(.L_9 - .L_8)
	.align		4
.L_8:
        /*0034*/ 	.word	index@(_Z17last_digit_kernelPiPKii)
        /*0038*/ 	.word	0x00000000


	//----- nvinfo : EIATTR_MIN_STACK_SIZE
	.align		4
.L_9:
        /*003c*/ 	.byte	0x04, 0x12
        /*003e*/ 	.short	(.L_11 - .L_10)
	.align		4
.L_10:
        /*0040*/ 	.word	index@(_Z19shmem_reduce_kernelPiPKii)
        /*0044*/ 	.word	0x00000000
.L_11:


//--------------------- .nv.compat                --------------------------
	.section	.nv.compat,"",@"SHT_CUDA_COMPAT_INFO"
	.align	4
        /*0000*/ 	.byte	0x02, 0x09, 0x00, 0x00, 0x02, 0x02, 0x01, 0x00, 0x02, 0x05, 0x05, 0x00, 0x03, 0x07, 0x01, 0x01
        /*0010*/ 	.byte	0x02, 0x03, 0x00, 0x00, 0x02, 0x06, 0x01, 0x00, 0x04, 0x0b, 0x08, 0x00, 0x09, 0x00, 0x00, 0x00
        /*0020*/ 	.byte	0x00, 0x00, 0x00, 0x00


//--------------------- .nv.info._Z17last_digit_kernelPiPKii --------------------------
	.section	.nv.info._Z17last_digit_kernelPiPKii,"",@"SHT_CUDA_INFO"
	.sectionflags	@""
	.align	4


	//----- nvinfo : EIATTR_CUDA_API_VERSION
	.align		4
        /*0000*/ 	.byte	0x04, 0x37
        /*0002*/ 	.short	(.L_13 - .L_12)
.L_12:
        /*0004*/ 	.word	0x00000082


	//----- nvinfo : EIATTR_KPARAM_INFO
	.align		4
.L_13:
        /*0008*/ 	.byte	0x04, 0x17
        /*000a*/ 	.short	(.L_15 - .L_14)
.L_14:
        /*000c*/ 	.word	0x00000000
        /*0010*/ 	.short	0x0002
        /*0012*/ 	.short	0x0010
        /*0014*/ 	.byte	0x00, 0xf0, 0x11, 0x00


	//----- nvinfo : EIATTR_KPARAM_INFO
	.align		4
.L_15:
        /*0018*/ 	.byte	0x04, 0x17
        /*001a*/ 	.short	(.L_17 - .L_16)
.L_16:
        /*001c*/ 	.word	0x00000000
        /*0020*/ 	.short	0x0001
        /*0022*/ 	.short	0x0008
        /*0024*/ 	.byte	0x00, 0xf5, 0x21, 0x00


	//----- nvinfo : EIATTR_KPARAM_INFO
	.align		4
.L_17:
        /*0028*/ 	.byte	0x04, 0x17
        /*002a*/ 	.short	(.L_19 - .L_18)
.L_18:
        /*002c*/ 	.word	0x00000000
        /*0030*/ 	.short	0x0000
        /*0032*/ 	.short	0x0000
        /*0034*/ 	.byte	0x00, 0xf5, 0x21, 0x00


	//----- nvinfo : EIATTR_SPARSE_MMA_MASK
	.align		4
.L_19:
        /*0038*/ 	.byte	0x03, 0x50
        /*003a*/ 	.short	0x0000


	//----- nvinfo : EIATTR_MAXREG_COUNT
	.align		4
        /*003c*/ 	.byte	0x03, 0x1b
        /*003e*/ 	.short	0x00ff


	//----- nvinfo : EIATTR_MERCURY_ISA_VERSION
	.align		4
        /*0040*/ 	.byte	0x03, 0x5f
        /*0042*/ 	.short	0x0101


	//----- nvinfo : EIATTR_VRC_CTA_INIT_COUNT
	.align		4
        /*0044*/ 	.byte	0x02, 0x4a
	.zero		1
	.zero		1


	//----- nvinfo : EIATTR_EXIT_INSTR_OFFSETS
	.align		4
        /*0048*/ 	.byte	0x04, 0x1c
        /*004a*/ 	.short	(.L_21 - .L_20)


	//   ....[0]....
.L_20:
        /*004c*/ 	.word	0x00000070


	//   ....[1]....
        /*0050*/ 	.word	0x00000130


	//----- nvinfo : EIATTR_CBANK_PARAM_SIZE
	.align		4
.L_21:
        /*0054*/ 	.byte	0x03, 0x19
        /*0056*/ 	.short	0x0014


	//----- nvinfo : EIATTR_PARAM_CBANK
	.align		4
        /*0058*/ 	.byte	0x04, 0x0a
        /*005a*/ 	.short	(.L_23 - .L_22)
	.align		4
.L_22:
        /*005c*/ 	.word	index@(.nv.constant0._Z17last_digit_kernelPiPKii)
        /*0060*/ 	.short	0x0380
        /*0062*/ 	.short	0x0014


	//----- nvinfo : EIATTR_SW_WAR
	.align		4
.L_23:
        /*0064*/ 	.byte	0x04, 0x36
        /*0066*/ 	.short	(.L_25 - .L_24)
.L_24:
        /*0068*/ 	.word	0x00000008
.L_25:


//--------------------- .nv.info._Z19shmem_reduce_kernelPiPKii --------------------------
	.section	.nv.info._Z19shmem_reduce_kernelPiPKii,"",@"SHT_CUDA_INFO"
	.sectionflags	@""
	.align	4


	//----- nvinfo : EIATTR_CUDA_API_VERSION
	.align		4
        /*0000*/ 	.byte	0x04, 0x37
        /*0002*/ 	.short	(.L_27 - .L_26)
.L_26:
        /*0004*/ 	.word	0x00000082


	//----- nvinfo : EIATTR_KPARAM_INFO
	.align		4
.L_27:
        /*0008*/ 	.byte	0x04, 0x17
        /*000a*/ 	.short	(.L_29 - .L_28)
.L_28:
        /*000c*/ 	.word	0x00000000
        /*0010*/ 	.short	0x0002
        /*0012*/ 	.short	0x0010
        /*0014*/ 	.byte	0x00, 0xf0, 0x11, 0x00


	//----- nvinfo : EIATTR_KPARAM_INFO
	.align		4
.L_29:
        /*0018*/ 	.byte	0x04, 0x17
        /*001a*/ 	.short	(.L_31 - .L_30)
.L_30:
        /*001c*/ 	.word	0x00000000
        /*0020*/ 	.short	0x0001
        /*0022*/ 	.short	0x0008
        /*0024*/ 	.byte	0x00, 0xf5, 0x21, 0x00


	//----- nvinfo : EIATTR_KPARAM_INFO
	.align		4
.L_31:
        /*0028*/ 	.byte	0x04, 0x17
        /*002a*/ 	.short	(.L_33 - .L_32)
.L_32:
        /*002c*/ 	.word	0x00000000
        /*0030*/ 	.short	0x0000
        /*0032*/ 	.short	0x0000
        /*0034*/ 	.byte	0x00, 0xf5, 0x21, 0x00


	//----- nvinfo : EIATTR_SPARSE_MMA_MASK
	.align		4
.L_33:
        /*0038*/ 	.byte	0x03, 0x50
        /*003a*/ 	.short	0x0000


	//----- nvinfo : EIATTR_MAXREG_COUNT
	.align		4
        /*003c*/ 	.byte	0x03, 0x1b
        /*003e*/ 	.short	0x00ff


	//----- nvinfo : EIATTR_NUM_BARRIERS
	.align		4
        /*0040*/ 	.byte	0x02, 0x4c
        /*0042*/ 	.byte	0x01
	.zero		1


	//----- nvinfo : EIATTR_MERCURY_ISA_VERSION
	.align		4
        /*0044*/ 	.byte	0x03, 0x5f
        /*0046*/ 	.short	0x0101


	//----- nvinfo : EIATTR_VRC_CTA_INIT_COUNT
	.align		4
        /*0048*/ 	.byte	0x02, 0x4a
	.zero		1
	.zero		1


	//----- nvinfo : EIATTR_EXIT_INSTR_OFFSETS
	.align		4
        /*004c*/ 	.byte	0x04, 0x1c
        /*004e*/ 	.short	(.L_35 - .L_34)


	//   ....[0]....
.L_34:
        /*0050*/ 	.word	0x00000240


	//   ....[1]....
        /*0054*/ 	.word	0x000002c0


	//----- nvinfo : EIATTR_CRS_STACK_SIZE
	.align		4
.L_35:
        /*0058*/ 	.byte	0x04, 0x1e
        /*005a*/ 	.short	(.L_37 - .L_36)
.L_36:
        /*005c*/ 	.word	0x00000000


	//----- nvinfo : EIATTR_CBANK_PARAM_SIZE
	.align		4
.L_37:
        /*0060*/ 	.byte	0x03, 0x19
        /*0062*/ 	.short	0x0014


	//----- nvinfo : EIATTR_PARAM_CBANK
	.align		4
        /*0064*/ 	.byte	0x04, 0x0a
        /*0066*/ 	.short	(.L_39 - .L_38)
	.align		4
.L_38:
        /*0068*/ 	.word	index@(.nv.constant0._Z19shmem_reduce_kernelPiPKii)
        /*006c*/ 	.short	0x0380
        /*006e*/ 	.short	0x0014


	//----- nvinfo : EIATTR_SW_WAR
	.align		4
.L_39:
        /*0070*/ 	.byte	0x04, 0x36
        /*0072*/ 	.short	(.L_41 - .L_40)
.L_40:
        /*0074*/ 	.word	0x00000008
.L_41:


//--------------------- .nv.callgraph             --------------------------
	.section	.nv.callgraph,"",@"SHT_CUDA_CALLGRAPH"
	.align	4
	.sectionentsize	8
	.align		4
        /*0000*/ 	.word	0x00000000
	.align		4
        /*0004*/ 	.word	0xffffffff
	.align		4
        /*0008*/ 	.word	0x00000000
	.align		4
        /*000c*/ 	.word	0xfffffffe
	.align		4
        /*0010*/ 	.word	0x00000000
	.align		4
        /*0014*/ 	.word	0xfffffffd
	.align		4
        /*0018*/ 	.word	0x00000000
	.align		4
        /*001c*/ 	.word	0xfffffffc


//--------------------- .text._Z17last_digit_kernelPiPKii --------------------------
	.section	.text._Z17last_digit_kernelPiPKii,"ax",@progbits
	.align	128
        .global         _Z17last_digit_kernelPiPKii
        .type           _Z17last_digit_kernelPiPKii,@function
        .size           _Z17last_digit_kernelPiPKii,(.L_x_6 - _Z17last_digit_kernelPiPKii)
        .other          _Z17last_digit_kernelPiPKii,@"STO_CUDA_ENTRY STV_DEFAULT"
_Z17last_digit_kernelPiPKii:
.text._Z17last_digit_kernelPiPKii:
[----:B------:R-:W-:Y:S01]  /*0000*/  LDC R1, c[0x0][0x37c] ;  /* 0x0000df00ff017b82 */ /* 0x000fe20000000800 */
[----:B------:R-:W0:Y:S01]  /*0010*/  S2R R7, SR_TID.X ;  /* 0x0000000000077919 */ /* 0x000e220000002100 */
[----:B------:R-:W0:Y:S01]  /*0020*/  LDCU UR4, c[0x0][0x360] ;  /* 0x00006c00ff0477ac */ /* 0x000e220008000800 */
[----:B------:R-:W0:Y:S01]  /*0030*/  S2R R0, SR_CTAID.X ;  /* 0x0000000000007919 */ /* 0x000e220000002500 */
[----:B------:R-:W1:Y:S01]  /*0040*/  LDCU UR5, c[0x0][0x390] ;  /* 0x00007200ff0577ac */ /* 0x000e620008000800 */
[----:B0-----:R-:W-:-:S05]  /*0050*/  IMAD R7, R0, UR4, R7 ;  /* 0x0000000400077c24 */ /* 0x001fca000f8e0207 */
[----:B-1----:R-:W-:-:S13]  /*0060*/  ISETP.GE.AND P0, PT, R7, UR5, PT ;  /* 0x0000000507007c0c */ /* 0x002fda000bf06270 */
[----:B------:R-:W-:Y:S05]  /*0070*/  @P0 EXIT ;  /* 0x000000000000094d */ /* 0x000fea0003800000 */
[----:B------:R-:W0:Y:S01]  /*0080*/  LDC.64 R2, c[0x0][0x388] ;  /* 0x0000e200ff027b82 */ /* 0x000e220000000a00 */
[----:B------:R-:W1:Y:S07]  /*0090*/  LDCU.64 UR4, c[0x0][0x358] ;  /* 0x00006b00ff0477ac */ /* 0x000e6e0008000a00 */
[----:B------:R-:W2:Y:S01]  /*00a0*/  LDC.64 R4, c[0x0][0x380] ;  /* 0x0000e000ff047b82 */ /* 0x000ea20000000a00 */
[----:B0-----:R-:W-:-:S06]  /*00b0*/  IMAD.WIDE R2, R7, 0x4, R2 ;  /* 0x0000000407027825 */ /* 0x001fcc00078e0202 */
[----:B-1----:R-:W3:Y:S01]  /*00c0*/  LDG.E R2, desc[UR4][R2.64] ;  /* 0x0000000402027981 */ /* 0x002ee2000c1e1900 */
[----:B--2---:R-:W-:-:S04]  /*00d0*/  IMAD.WIDE R4, R7, 0x4, R4 ;  /* 0x0000000407047825 */ /* 0x004fc800078e0204 */
[----:B---3--:R-:W-:-:S05]  /*00e0*/  IMAD.HI R0, R2, 0x66666667, RZ ;  /* 0x6666666702007827 */ /* 0x008fca00078e02ff */
[----:B------:R-:W-:-:S04]  /*00f0*/  SHF.R.U32.HI R9, RZ, 0x1f, R0 ;  /* 0x0000001fff097819 */ /* 0x000fc80000011600 */
[----:B------:R-:W-:-:S05]  /*0100*/  LEA.HI.SX32 R9, R0, R9, 0x1e ;  /* 0x0000000900097211 */ /* 0x000fca00078ff2ff */
[----:B------:R-:W-:-:S05]  /*0110*/  IMAD R9, R9, -0xa, R2 ;  /* 0xfffffff609097824 */ /* 0x000fca00078e0202 */
[----:B------:R-:W-:Y:S01]  /*0120*/  STG.E desc[UR4][R4.64], R9 ;  /* 0x0000000904007986 */ /* 0x000fe2000c101904 */
[----:B------:R-:W-:Y:S05]  /*0130*/  EXIT ;  /* 0x000000000000794d */ /* 0x000fea0003800000 */
.L_x_0:
[----:B------:R-:W-:-:S00]  /*0140*/  BRA `(.L_x_0) ;  /* 0xfffffffc00fc7947 */ /* 0x000fc0000383ffff */
[----:B------:R-:W-:-:S00]  /*0150*/  NOP ;  /* 0x0000000000007918 */ /* 0x000fc00000000000 */
        /* <DEDUP_REMOVED lines=10> */
.L_x_6:


//--------------------- .text._Z19shmem_reduce_kernelPiPKii --------------------------
	.section	.text._Z19shmem_reduce_kernelPiPKii,"ax",@progbits
	.align	128
        .global         _Z19shmem_reduce_kernelPiPKii
        .type           _Z19shmem_reduce_kernelPiPKii,@function
        .size           _Z19shmem_reduce_kernelPiPKii,(.L_x_7 - _Z19shmem_reduce_kernelPiPKii)
        .other          _Z19shmem_reduce_kernelPiPKii,@"STO_CUDA_ENTRY STV_DEFAULT"
_Z19shmem_reduce_kernelPiPKii:
.text._Z19shmem_reduce_kernelPiPKii:
[----:B------:R-:W-:Y:S01]  /*0000*/  LDC R1, c[0x0][0x37c] ;  /* 0x0000df00ff017b82 */ /* 0x000fe20000000800 */
[----:B------:R-:W0:Y:S07]  /*0010*/  S2R R9, SR_TID.X ;  /* 0x0000000000097919 */ /* 0x000e2e0000002100 */
[----:B------:R-:W1:Y:S01]  /*0020*/  LDC.64 R2, c[0x0][0x388] ;  /* 0x0000e200ff027b82 */ /* 0x000e620000000a00 */
[----:B------:R-:W0:Y:S01]  /*0030*/  LDCU UR8, c[0x0][0x360] ;  /* 0x00006c00ff0877ac */ /* 0x000e220008000800 */
[----:B------:R-:W0:Y:S01]  /*0040*/  S2R R4, SR_CTAID.X ;  /* 0x0000000000047919 */ /* 0x000e220000002500 */
[----:B------:R-:W2:Y:S01]  /*0050*/  LDCU.64 UR6, c[0x0][0x358] ;  /* 0x00006b00ff0677ac */ /* 0x000ea20008000a00 */
[----:B0-----:R-:W-:-:S04]  /*0060*/  IMAD R5, R4, UR8, R9 ;  /* 0x0000000804057c24 */ /* 0x001fc8000f8e0209 */
[----:B-1----:R-:W-:-:S06]  /*0070*/  IMAD.WIDE R2, R5, 0x4, R2 ;  /* 0x0000000405027825 */ /* 0x002fcc00078e0202 */
[----:B--2---:R-:W2:Y:S01]  /*0080*/  LDG.E R2, desc[UR6][R2.64] ;  /* 0x0000000602027981 */ /* 0x004ea2000c1e1900 */
[----:B------:R-:W0:Y:S01]  /*0090*/  S2UR UR5, SR_CgaCtaId ;  /* 0x00000000000579c3 */ /* 0x000e220000008800 */
[----:B------:R-:W-:Y:S01]  /*00a0*/  UMOV UR4, 0x400 ;  /* 0x0000040000047882 */ /* 0x000fe20000000000 */
[----:B------:R-:W-:Y:S02]  /*00b0*/  UISETP.GE.U32.AND UP0, UPT, UR8, 0x2, UPT ;  /* 0x000000020800788c */ /* 0x000fe4000bf06070 */
[----:B0-----:R-:W-:-:S06]  /*00c0*/  ULEA UR4, UR5, UR4, 0x18 ;  /* 0x0000000405047291 */ /* 0x001fcc000f8ec0ff */
[----:B------:R-:W-:-:S05]  /*00d0*/  LEA R7, R9, UR4, 0x2 ;  /* 0x0000000409077c11 */ /* 0x000fca000f8e10ff */
[----:B--2---:R0:W-:Y:S01]  /*00e0*/  STS [R7], R2 ;  /* 0x0000000207007388 */ /* 0x0041e20000000800 */
[----:B------:R-:W-:Y:S06]  /*00f0*/  BAR.SYNC.DEFER_BLOCKING 0x0 ;  /* 0x0000000000007b1d */ /* 0x000fec0000010000 */
[----:B------:R-:W-:Y:S05]  /*0100*/  BRA.U !UP0, `(.L_x_1) ;  /* 0x0000000108487547 */ /* 0x000fea000b800000 */
[----:B------:R-:W-:Y:S01]  /*0110*/  IMAD.U32 R0, RZ, RZ, UR8 ;  /* 0x00000008ff007e24 */ /* 0x000fe2000f8e00ff */
[----:B------:R-:W1:Y:S06]  /*0120*/  LDCU UR4, c[0x0][0x390] ;  /* 0x00007200ff0477ac */ /* 0x000e6c0008000800 */
.L_x_4:
[--C-:B------:R-:W-:Y:S01]  /*0130*/  IMAD.MOV.U32 R6, RZ, RZ, R0.reuse ;  /* 0x000000ffff067224 */ /* 0x100fe200078e0000 */
[----:B------:R-:W-:Y:S01]  /*0140*/  SHF.R.U32.HI R0, RZ, 0x1, R0 ;  /* 0x00000001ff007819 */ /* 0x000fe20000011600 */
[----:B------:R-:W-:Y:S04]  /*0150*/  BSSY.RECONVERGENT B0, `(.L_x_2) ;  /* 0x000000a000007945 */ /* 0x000fe80003800200 */
[----:B0-----:R-:W-:-:S05]  /*0160*/  IMAD.IADD R2, R5, 0x1, R0 ;  /* 0x0000000105027824 */ /* 0x001fca00078e0200 */
[----:B-1----:R-:W-:-:S04]  /*0170*/  ISETP.GE.U32.AND P0, PT, R2, UR4, PT ;  /* 0x0000000402007c0c */ /* 0x002fc8000bf06070 */
[----:B------:R-:W-:-:S13]  /*0180*/  ISETP.GE.U32.OR P0, PT, R9, R0, P0 ;  /* 0x000000000900720c */ /* 0x000fda0000706470 */
[----:B------:R-:W-:Y:S05]  /*0190*/  @P0 BRA `(.L_x_3) ;  /* 0x0000000000140947 */ /* 0x000fea0003800000 */
[----:B------:R-:W-:Y:S01]  /*01a0*/  IMAD R3, R0, 0x4, R7 ;  /* 0x0000000400037824 */ /* 0x000fe200078e0207 */
[----:B------:R-:W-:Y:S05]  /*01b0*/  LDS R2, [R7] ;  /* 0x0000000007027984 */ /* 0x000fea0000000800 */
[----:B------:R-:W0:Y:S02]  /*01c0*/  LDS R3, [R3] ;  /* 0x0000000003037984 */ /* 0x000e240000000800 */
[----:B0-----:R-:W-:-:S13]  /*01d0*/  ISETP.GT.AND P0, PT, R2, R3, PT ;  /* 0x000000030200720c */ /* 0x001fda0003f04270 */
[----:B------:R0:W-:Y:S02]  /*01e0*/  @P0 STS [R7], R3 ;  /* 0x0000000307000388 */ /* 0x0001e40000000800 */
.L_x_3:
[----:B------:R-:W-:Y:S05]  /*01f0*/  BSYNC.RECONVERGENT B0 ;  /* 0x0000000000007941 */ /* 0x000fea0003800200 */
.L_x_2:
[----:B------:R-:W-:Y:S01]  /*0200*/  BAR.SYNC.DEFER_BLOCKING 0x0 ;  /* 0x0000000000007b1d */ /* 0x000fe20000010000 */
[----:B------:R-:W-:-:S13]  /*0210*/  ISETP.GT.U32.AND P0, PT, R6, 0x3, PT ;  /* 0x000000030600780c */ /* 0x000fda0003f04070 */
[----:B------:R-:W-:Y:S05]  /*0220*/  @P0 BRA `(.L_x_4) ;  /* 0xfffffffc00c00947 */ /* 0x000fea000383ffff */
.L_x_1:
[----:B------:R-:W-:-:S13]  /*0230*/  ISETP.NE.AND P0, PT, R9, RZ, PT ;  /* 0x000000ff0900720c */ /* 0x000fda0003f05270 */
[----:B------:R-:W-:Y:S05]  /*0240*/  @P0 EXIT ;  /* 0x000000000000094d */ /* 0x000fea0003800000 */
[----:B------:R-:W1:Y:S01]  /*0250*/  S2UR UR5, SR_CgaCtaId ;  /* 0x00000000000579c3 */ /* 0x000e620000008800 */
[----:B------:R-:W-:-:S07]  /*0260*/  UMOV UR4, 0x400 ;  /* 0x0000040000047882 */ /* 0x000fce0000000000 */
[----:B0-----:R-:W0:Y:S01]  /*0270*/  LDC.64 R2, c[0x0][0x380] ;  /* 0x0000e000ff027b82 */ /* 0x001e220000000a00 */
[----:B-1----:R-:W-:Y:S01]  /*0280*/  ULEA UR4, UR5, UR4, 0x18 ;  /* 0x0000000405047291 */ /* 0x002fe2000f8ec0ff */
[----:B0-----:R-:W-:-:S08]  /*0290*/  IMAD.WIDE.U32 R2, R4, 0x4, R2 ;  /* 0x0000000404027825 */ /* 0x001fd000078e0002 */
[----:B------:R-:W0:Y:S04]  /*02a0*/  LDS R5, [UR4] ;  /* 0x00000004ff057984 */ /* 0x000e280008000800 */
[----:B0-----:R-:W-:Y:S01]  /*02b0*/  STG.E desc[UR6][R2.64], R5 ;  /* 0x0000000502007986 */ /* 0x001fe2000c101906 */
[----:B------:R-:W-:Y:S05]  /*02c0*/  EXIT ;  /* 0x000000000000794d */ /* 0x000fea0003800000 */
.L_x_5:
        /* <DEDUP_REMOVED lines=11> */
.L_x_7:


//--------------------- .nv.shared._Z17last_digit_kernelPiPKii --------------------------
	.section	.nv.shared._Z17last_digit_kernelPiPKii,"aw",@nobits
	.sectionflags	@""
	.align	16
	.zero		1024


//--------------------- .nv.shared.reserved.0     --------------------------
	.section	.nv.shared.reserved.0,"aw",@nobits
	.weak		__nv_reservedSMEM_offset_0_alias
	.size		__nv_reservedSMEM_offset_0_alias, 0, 64
	.other		__nv_reservedSMEM_offset_0_alias,@"STO_CUDA_RESERVED_SHARED STV_DEFAULT"
__nv_reservedSMEM_offset_0_alias:
	.zero		0
	.zero		64


//--------------------- .nv.shared._Z19shmem_reduce_kernelPiPKii --------------------------
	.section	.nv.shared._Z19shmem_reduce_kernelPiPKii,"aw",@nobits
	.sectionflags	@""
	.align	16
	.zero		1024


//--------------------- .nv.constant0._Z17last_digit_kernelPiPKii --------------------------
	.section	.nv.constant0._Z17last_digit_kernelPiPKii,"a",@progbits
	.sectionflags	@""
	.align	4
.nv.constant0._Z17last_digit_kernelPiPKii:
	.zero		916


//--------------------- .nv.constant0._Z19shmem_reduce_kernelPiPKii --------------------------
	.section	.nv.constant0._Z19shmem_reduce_kernelPiPKii,"a",@progbits
	.sectionflags	@""
	.align	4
.nv.constant0._Z19shmem_reduce_kernelPiPKii:
	.zero		916


//--------------------- SYMBOLS --------------------------

	.type		.nv.reservedSmem.offset0,@object
	.size		.nv.reservedSmem.offset0,0x4
	.type		.nv.reservedSmem.cap,@object
	.size		.nv.reservedSmem.cap,0x4
